//
// Generated by NVIDIA NVVM Compiler
//
// Compiler Build ID: CL-36424714
// Cuda compilation tools, release 13.0, V13.0.88
// Based on NVVM 20.0.0
//

.version 9.0
.target sm_100
.address_size 64

	// .globl	_Z15print_threadIdsv
.extern .func  (.param .b32 func_retval0) vprintf
(
	.param .b64 vprintf_param_0,
	.param .b64 vprintf_param_1
)
;
.global .align 1 .b8 $str[55] = {116, 104, 114, 101, 97, 100, 73, 100, 120, 46, 120, 32, 58, 32, 37, 100, 44, 32, 116, 104, 114, 101, 97, 100, 73, 100, 120, 46, 121, 32, 58, 32, 37, 100, 44, 32, 116, 104, 114, 101, 97, 100, 73, 100, 120, 46, 122, 32, 58, 32, 37, 100, 32, 10};
.global .align 1 .b8 $str$1[150] = {98, 108, 111, 99, 107, 73, 100, 120, 46, 120, 32, 58, 32, 37, 100, 44, 32, 98, 108, 111, 99, 107, 73, 100, 120, 46, 121, 32, 58, 32, 37, 100, 44, 32, 98, 108, 111, 99, 107, 73, 100, 120, 46, 122, 32, 58, 32, 37, 100, 44, 32, 98, 108, 111, 99, 107, 68, 105, 109, 46, 120, 32, 58, 32, 37, 100, 44, 32, 98, 108, 111, 99, 107, 68, 105, 109, 46, 121, 32, 58, 32, 37, 100, 44, 32, 98, 108, 111, 99, 107, 68, 105, 109, 46, 122, 32, 58, 32, 37, 100, 44, 32, 103, 114, 105, 100, 68, 105, 109, 46, 120, 32, 58, 32, 37, 100, 44, 32, 103, 114, 105, 100, 68, 105, 109, 46, 121, 32, 58, 32, 37, 100, 44, 32, 103, 114, 105, 100, 68, 105, 109, 46, 122, 44, 32, 37, 100, 32, 10};

.visible .entry _Z15print_threadIdsv()
{
	.local .align 8 .b8 	__local_depot0[16];
	.reg .b64 	%SP;
	.reg .b64 	%SPL;
	.reg .b32 	%r<6>;
	.reg .b64 	%rd<5>;

	mov.u64 	%SPL, __local_depot0;
	cvta.local.u64 	%SP, %SPL;
	add.u64 	%rd1, %SP, 0;
	add.u64 	%rd2, %SPL, 0;
	mov.u32 	%r1, %tid.x;
	mov.u32 	%r2, %tid.y;
	mov.u32 	%r3, %tid.z;
	st.local.v2.u32 	[%rd2], {%r1, %r2};
	st.local.u32 	[%rd2+8], %r3;
	mov.u64 	%rd3, $str;
	cvta.global.u64 	%rd4, %rd3;
	{ // callseq 0, 0
	.param .b64 param0;
	st.param.b64 	[param0], %rd4;
	.param .b64 param1;
	st.param.b64 	[param1], %rd1;
	.param .b32 retval0;
	call.uni (retval0), 
	vprintf, 
	(
	param0, 
	param1
	);
	ld.param.b32 	%r4, [retval0];
	} // callseq 0
	ret;

}
	// .globl	_Z11print_blockv
.visible .entry _Z11print_blockv()
{
	.local .align 8 .b8 	__local_depot1[40];
	.reg .b64 	%SP;
	.reg .b64 	%SPL;
	.reg .b32 	%r<12>;
	.reg .b64 	%rd<5>;

	mov.u64 	%SPL, __local_depot1;
	cvta.local.u64 	%SP, %SPL;
	add.u64 	%rd1, %SP, 0;
	add.u64 	%rd2, %SPL, 0;
	mov.u32 	%r1, %ctaid.x;
	mov.u32 	%r2, %ctaid.y;
	mov.u32 	%r3, %ctaid.z;
	mov.u32 	%r4, %ntid.x;
	mov.u32 	%r5, %ntid.y;
	mov.u32 	%r6, %ntid.z;
	mov.u32 	%r7, %nctaid.x;
	mov.u32 	%r8, %nctaid.y;
	mov.u32 	%r9, %nctaid.z;
	st.local.v2.u32 	[%rd2], {%r1, %r2};
	st.local.v2.u32 	[%rd2+8], {%r3, %r4};
	st.local.v2.u32 	[%rd2+16], {%r5, %r6};
	st.local.v2.u32 	[%rd2+24], {%r7, %r8};
	st.local.u32 	[%rd2+32], %r9;
	mov.u64 	%rd3, $str$1;
	cvta.global.u64 	%rd4, %rd3;
	{ // callseq 1, 0
	.param .b64 param0;
	st.param.b64 	[param0], %rd4;
	.param .b64 param1;
	st.param.b64 	[param1], %rd1;
	.param .b32 retval0;
	call.uni (retval0), 
	vprintf, 
	(
	param0, 
	param1
	);
	ld.param.b32 	%r10, [retval0];
	} // callseq 1
	ret;

}


// ===== COMPILED SASS (sm_100) =====

	.target	sm_100

	.elftype	@"ET_EXEC"


//--------------------- .note.nv.tkinfo           --------------------------
	.section	.note.nv.tkinfo,"",@"SHT_NOTE"
	.sectionflags	@"SHF_NOTE_NV_TKINFO"
	.tkinfo
        /*0018*/ 	.word	0x00000002
        /*0030*/ 	.string	""
        /*0030*/ 	.string	"ptxas"
        /*0030*/ 	.string	"Cuda compilation tools, release 13.0, V13.0.88"
        /*0030*/ 	.string	"Build cuda_13.0.r13.0/compiler.36424714_0"
        /*0030*/ 	.string	"-arch sm_100 -m 64 "



//--------------------- .note.nv.cuinfo           --------------------------
	.section	.note.nv.cuinfo,"",@"SHT_NOTE"
	.sectionflags	@"SHF_NOTE_NV_CUINFO"
        /*0018*/ 	.short	0x0002
        /*001a*/ 	.short	0x0064
        /*001c*/ 	.short	0x0082
	.zero		2


//--------------------- .nv.info                  --------------------------
	.section	.nv.info,"",@"SHT_CUDA_INFO"
	.align	4


	//----- nvinfo : EIATTR_REGCOUNT
	.align		4
        /*0000*/ 	.byte	0x04, 0x2f
        /*0002*/ 	.short	(.L_3 - .L_2)
	.align		4
.L_2:
        /*0004*/ 	.word	index@(_Z15print_threadIdsv)
        /*0008*/ 	.word	0x00000018


	//----- nvinfo : EIATTR_FRAME_SIZE
	.align		4
.L_3:
        /*000c*/ 	.byte	0x04, 0x11
        /*000e*/ 	.short	(.L_5 - .L_4)
	.align		4
.L_4:
        /*0010*/ 	.word	index@(_Z15print_threadIdsv)
        /*0014*/ 	.word	0x00000010


	//----- nvinfo : EIATTR_REGCOUNT
	.align		4
.L_5:
        /*0018*/ 	.byte	0x04, 0x2f
        /*001a*/ 	.short	(.L_7 - .L_6)
	.align		4
.L_6:
        /*001c*/ 	.word	index@(_Z11print_blockv)
        /*0020*/ 	.word	0x00000018


	//----- nvinfo : EIATTR_FRAME_SIZE
	.align		4
.L_7:
        /*0024*/ 	.byte	0x04, 0x11
        /*0026*/ 	.short	(.L_9 - .L_8)
	.align		4
.L_8:
        /*0028*/ 	.word	index@(_Z11print_blockv)
        /*002c*/ 	.word	0x00000028


	//----- nvinfo : EIATTR_MIN_STACK_SIZE
	.align		4
.L_9:
        /*0030*/ 	.byte	0x04, 0x12
        /*0032*/ 	.short	(.L_11 - .L_10)
	.align		4
.L_10:
        /*0034*/ 	.word	index@(_Z11print_blockv)
        /*0038*/ 	.word	0x00000028


	//----- nvinfo : EIATTR_MIN_STACK_SIZE
	.align		4
.L_11:
        /*003c*/ 	.byte	0x04, 0x12
        /*003e*/ 	.short	(.L_13 - .L_12)
	.align		4
.L_12:
        /*0040*/ 	.word	index@(_Z15print_threadIdsv)
        /*0044*/ 	.word	0x00000010
.L_13:


//--------------------- .nv.compat                --------------------------
	.section	.nv.compat,"",@"SHT_CUDA_COMPAT_INFO"
	.align	4
        /*0000*/ 	.byte	0x02, 0x09, 0x00, 0x00, 0x02, 0x02, 0x01, 0x00, 0x02, 0x05, 0x05, 0x00, 0x03, 0x07, 0x01, 0x01
        /*0010*/ 	.byte	0x02, 0x03, 0x00, 0x00, 0x02, 0x06, 0x01, 0x00, 0x04, 0x0b, 0x08, 0x00, 0x09, 0x00, 0x00, 0x00
        /*0020*/ 	.byte	0x00, 0x00, 0x00, 0x00


//--------------------- .nv.info._Z11print_blockv --------------------------
	.section	.nv.info._Z11print_blockv,"",@"SHT_CUDA_INFO"
	.sectionflags	@""
	.align	4


	//----- nvinfo : EIATTR_CUDA_API_VERSION
	.align		4
        /*0000*/ 	.byte	0x04, 0x37
        /*0002*/ 	.short	(.L_15 - .L_14)
.L_14:
        /*0004*/ 	.word	0x00000082


	//----- nvinfo : EIATTR_SPARSE_MMA_MASK
	.align		4
.L_15:
        /*0008*/ 	.byte	0x03, 0x50
        /*000a*/ 	.short	0x0000


	//----- nvinfo : EIATTR_MAXREG_COUNT
	.align		4
        /*000c*/ 	.byte	0x03, 0x1b
        /*000e*/ 	.short	0x00ff


	//----- nvinfo : EIATTR_EXTERNS
	.align		4
        /*0010*/ 	.byte	0x04, 0x0f
        /*0012*/ 	.short	(.L_17 - .L_16)


	//   ....[0]....
	.align		4
.L_16:
        /*0014*/ 	.word	index@(vprintf)


	//----- nvinfo : EIATTR_MERCURY_ISA_VERSION
	.align		4
.L_17:
        /*0018*/ 	.byte	0x03, 0x5f
        /*001a*/ 	.short	0x0101


	//----- nvinfo : EIATTR_VRC_CTA_INIT_COUNT
	.align		4
        /*001c*/ 	.byte	0x02, 0x4a
	.zero		1
	.zero		1


	//----- nvinfo : EIATTR_SYSCALL_OFFSETS
	.align		4
        /*0020*/ 	.byte	0x04, 0x46
        /*0022*/ 	.short	(.L_19 - .L_18)


	//   ....[0]....
.L_18:
        /*0024*/ 	.word	0x000001a0


	//----- nvinfo : EIATTR_EXIT_INSTR_OFFSETS
	.align		4
.L_19:
        /*0028*/ 	.byte	0x04, 0x1c
        /*002a*/ 	.short	(.L_21 - .L_20)


	//   ....[0]....
.L_20:
        /*002c*/ 	.word	0x000001b0


	//----- nvinfo : EIATTR_SW_WAR
	.align		4
.L_21:
        /*0030*/ 	.byte	0x04, 0x36
        /*0032*/ 	.short	(.L_23 - .L_22)
.L_22:
        /*0034*/ 	.word	0x00000008
.L_23:


//--------------------- .nv.info._Z15print_threadIdsv --------------------------
	.section	.nv.info._Z15print_threadIdsv,"",@"SHT_CUDA_INFO"
	.sectionflags	@""
	.align	4


	//----- nvinfo : EIATTR_CUDA_API_VERSION
	.align		4
        /*0000*/ 	.byte	0x04, 0x37
        /*0002*/ 	.short	(.L_25 - .L_24)
.L_24:
        /*0004*/ 	.word	0x00000082


	//----- nvinfo : EIATTR_SPARSE_MMA_MASK
	.align		4
.L_25:
        /*0008*/ 	.byte	0x03, 0x50
        /*000a*/ 	.short	0x0000


	//----- nvinfo : EIATTR_MAXREG_COUNT
	.align		4
        /*000c*/ 	.byte	0x03, 0x1b
        /*000e*/ 	.short	0x00ff


	//----- nvinfo : EIATTR_EXTERNS
	.align		4
        /*0010*/ 	.byte	0x04, 0x0f
        /*0012*/ 	.short	(.L_27 - .L_26)


	//   ....[0]....
	.align		4
.L_26:
        /*0014*/ 	.word	index@(vprintf)


	//----- nvinfo : EIATTR_MERCURY_ISA_VERSION
	.align		4
.L_27:
        /*0018*/ 	.byte	0x03, 0x5f
        /*001a*/ 	.short	0x0101


	//----- nvinfo : EIATTR_VRC_CTA_INIT_COUNT
	.align		4
        /*001c*/ 	.byte	0x02, 0x4a
	.zero		1
	.zero		1


	//----- nvinfo : EIATTR_SYSCALL_OFFSETS
	.align		4
        /*0020*/ 	.byte	0x04, 0x46
        /*0022*/ 	.short	(.L_29 - .L_28)


	//   ....[0]....
.L_28:
        /*0024*/ 	.word	0x00000110


	//----- nvinfo : EIATTR_EXIT_INSTR_OFFSETS
	.align		4
.L_29:
        /*0028*/ 	.byte	0x04, 0x1c
        /*002a*/ 	.short	(.L_31 - .L_30)


	//   ....[0]....
.L_30:
        /*002c*/ 	.word	0x00000120


	//----- nvinfo : EIATTR_SW_WAR
	.align		4
.L_31:
        /*0030*/ 	.byte	0x04, 0x36
        /*0032*/ 	.short	(.L_33 - .L_32)
.L_32:
        /*0034*/ 	.word	0x00000008
.L_33:


//--------------------- .nv.callgraph             --------------------------
	.section	.nv.callgraph,"",@"SHT_CUDA_CALLGRAPH"
	.align	4
	.sectionentsize	8
	.align		4
        /*0000*/ 	.word	0x00000000
	.align		4
        /*0004*/ 	.word	0xffffffff
	.align		4
        /*0008*/ 	.word	index@(_Z11print_blockv)
	.align		4
        /*000c*/ 	.word	index@(vprintf)
	.align		4
        /*0010*/ 	.word	index@(_Z15print_threadIdsv)
	.align		4
        /*0014*/ 	.word	index@(vprintf)
	.align		4
        /*0018*/ 	.word	0x00000000
	.align		4
        /*001c*/ 	.word	0xfffffffe
	.align		4
        /*0020*/ 	.word	0x00000000
	.align		4
        /*0024*/ 	.word	0xfffffffd
	.align		4
        /*0028*/ 	.word	0x00000000
	.align		4
        /*002c*/ 	.word	0xfffffffc


//--------------------- .nv.constant4             --------------------------
	.section	.nv.constant4,"a",@progbits
	.align	8
	.align		8
.nv.constant4:
        /*0000*/ 	.dword	vprintf
	.align		8
        /*0008*/ 	.dword	$str
	.align		8
        /*0010*/ 	.dword	$str$1


//--------------------- .text._Z11print_blockv    --------------------------
	.section	.text._Z11print_blockv,"ax",@progbits
	.align	128
        .global         _Z11print_blockv
        .type           _Z11print_blockv,@function
        .size           _Z11print_blockv,(.L_x_4 - _Z11print_blockv)
        .other          _Z11print_blockv,@"STO_CUDA_ENTRY STV_DEFAULT"
_Z11print_blockv:
.text._Z11print_blockv:
[----:B------:R-:W0:Y:S01]  /*0000*/  LDC R1, c[0x0][0x37c] ;  /* 0x0000df00ff017b82 */ /* 0x000e220000000800 */
[----:B------:R-:W1:Y:S01]  /*0010*/  S2R R8, SR_CTAID.X ;  /* 0x0000000000087919 */ /* 0x000e620000002500 */
[----:B------:R-:W2:Y:S06]  /*0020*/  LDCU UR5, c[0x0][0x2fc] ;  /* 0x00005f80ff0577ac */ /* 0x000eac0008000800 */
[----:B------:R-:W3:Y:S01]  /*0030*/  LDC R11, c[0x0][0x360] ;  /* 0x0000d800ff0b7b82 */ /* 0x000ee20000000800 */
[----:B0-----:R-:W-:Y:S01]  /*0040*/  VIADD R1, R1, 0xffffffd8 ;  /* 0xffffffd801017836 */ /* 0x001fe20000000000 */
[----:B------:R-:W1:Y:S01]  /*0050*/  S2R R9, SR_CTAID.Y ;  /* 0x0000000000097919 */ /* 0x000e620000002600 */
[----:B------:R-:W-:Y:S01]  /*0060*/  MOV R0, 0x0 ;  /* 0x0000000000007802 */ /* 0x000fe20000000f00 */
[----:B------:R-:W0:Y:S01]  /*0070*/  LDCU UR4, c[0x0][0x2f8] ;  /* 0x00005f00ff0477ac */ /* 0x000e220008000800 */
[----:B------:R-:W3:Y:S03]  /*0080*/  S2R R10, SR_CTAID.Z ;  /* 0x00000000000a7919 */ /* 0x000ee60000002700 */
[----:B------:R-:W4:Y:S01]  /*0090*/  LDC R12, c[0x0][0x364] ;  /* 0x0000d900ff0c7b82 */ /* 0x000f220000000800 */
[----:B------:R-:W5:Y:S07]  /*00a0*/  LDCU.64 UR6, c[0x4][0x10] ;  /* 0x01000200ff0677ac */ /* 0x000f6e0008000a00 */
[----:B------:R-:W4:Y:S01]  /*00b0*/  LDC R13, c[0x0][0x368] ;  /* 0x0000da00ff0d7b82 */ /* 0x000f220000000800 */
[----:B0-----:R-:W-:-:S07]  /*00c0*/  IADD3 R6, P0, PT, R1, UR4, RZ ;  /* 0x0000000401067c10 */ /* 0x001fce000ff1e0ff */
[----:B------:R-:W0:Y:S01]  /*00d0*/  LDC R14, c[0x0][0x370] ;  /* 0x0000dc00ff0e7b82 */ /* 0x000e220000000800 */
[----:B-----5:R-:W-:Y:S01]  /*00e0*/  IMAD.U32 R4, RZ, RZ, UR6 ;  /* 0x00000006ff047e24 */ /* 0x020fe2000f8e00ff */
[----:B------:R-:W-:Y:S01]  /*00f0*/  MOV R5, UR7 ;  /* 0x0000000700057c02 */ /* 0x000fe20008000f00 */
[----:B--2---:R-:W-:-:S05]  /*0100*/  IMAD.X R7, RZ, RZ, UR5, P0 ;  /* 0x00000005ff077e24 */ /* 0x004fca00080e06ff */
[----:B------:R-:W0:Y:S01]  /*0110*/  LDC R15, c[0x0][0x374] ;  /* 0x0000dd00ff0f7b82 */ /* 0x000e220000000800 */
[----:B-1----:R1:W-:Y:S04]  /*0120*/  STL.64 [R1], R8 ;  /* 0x0000000801007387 */ /* 0x0023e80000100a00 */
[----:B---3--:R1:W-:Y:S03]  /*0130*/  STL.64 [R1+0x8], R10 ;  /* 0x0000080a01007387 */ /* 0x0083e60000100a00 */
[----:B------:R-:W2:Y:S01]  /*0140*/  LDC R16, c[0x0][0x378] ;  /* 0x0000de00ff107b82 */ /* 0x000ea20000000800 */
[----:B----4-:R1:W-:Y:S07]  /*0150*/  STL.64 [R1+0x10], R12 ;  /* 0x0000100c01007387 */ /* 0x0103ee0000100a00 */
[----:B------:R1:W3:Y:S01]  /*0160*/  LDC.64 R2, c[0x4][R0] ;  /* 0x0100000000027b82 */ /* 0x0002e20000000a00 */
[----:B0-----:R1:W-:Y:S04]  /*0170*/  STL.64 [R1+0x18], R14 ;  /* 0x0000180e01007387 */ /* 0x0013e80000100a00 */
[----:B--2---:R1:W-:Y:S02]  /*0180*/  STL [R1+0x20], R16 ;  /* 0x0000201001007387 */ /* 0x0043e40000100800 */
[----:B------:R-:W-:-:S07]  /*0190*/  LEPC R20, `(.L_x_0) ;  /* 0x000000001014794e */ /* 0x000fce0000000000 */
[----:B-1-3--:R-:W-:Y:S05]  /*01a0*/  CALL.ABS.NOINC R2 ;  /* 0x0000000002007343 */ /* 0x00afea0003c00000 */
.L_x_0:
[----:B------:R-:W-:Y:S05]  /*01b0*/  EXIT ;  /* 0x000000000000794d */ /* 0x000fea0003800000 */
.L_x_1:
[----:B------:R-:W-:-:S00]  /*01c0*/  BRA `(.L_x_1) ;  /* 0xfffffffc00fc7947 */ /* 0x000fc0000383ffff */
[----:B------:R-:W-:-:S00]  /*01d0*/  NOP ;  /* 0x0000000000007918 */ /* 0x000fc00000000000 */
        /* <DEDUP_REMOVED lines=10> */
.L_x_4:


//--------------------- .text._Z15print_threadIdsv --------------------------
	.section	.text._Z15print_threadIdsv,"ax",@progbits
	.align	128
        .global         _Z15print_threadIdsv
        .type           _Z15print_threadIdsv,@function
        .size           _Z15print_threadIdsv,(.L_x_5 - _Z15print_threadIdsv)
        .other          _Z15print_threadIdsv,@"STO_CUDA_ENTRY STV_DEFAULT"
_Z15print_threadIdsv:
.text._Z15print_threadIdsv:
[----:B------:R-:W0:Y:S01]  /*0000*/  LDC R1, c[0x0][0x37c] ;  /* 0x0000df00ff017b82 */ /* 0x000e220000000800 */
[----:B------:R-:W1:Y:S01]  /*0010*/  S2R R8, SR_TID.X ;  /* 0x0000000000087919 */ /* 0x000e620000002100 */
[----:B0-----:R-:W-:Y:S01]  /*0020*/  VIADD R1, R1, 0xfffffff0 ;  /* 0xfffffff001017836 */ /* 0x001fe20000000000 */
[----:B------:R-:W-:Y:S01]  /*0030*/  MOV R0, 0x0 ;  /* 0x0000000000007802 */ /* 0x000fe20000000f00 */
[----:B------:R-:W0:Y:S01]  /*0040*/  LDCU UR4, c[0x0][0x2f8] ;  /* 0x00005f00ff0477ac */ /* 0x000e220008000800 */
[----:B------:R-:W1:Y:S03]  /*0050*/  S2R R9, SR_TID.Y ;  /* 0x0000000000097919 */ /* 0x000e660000002200 */
[----:B------:R2:W3:Y:S01]  /*0060*/  LDC.64 R2, c[0x4][R0] ;  /* 0x0100000000027b82 */ /* 0x0004e20000000a00 */
[----:B------:R-:W4:Y:S01]  /*0070*/  LDCU.64 UR6, c[0x4][0x8] ;  /* 0x01000100ff0677ac */ /* 0x000f220008000a00 */
[----:B------:R-:W5:Y:S01]  /*0080*/  S2R R10, SR_TID.Z ;  /* 0x00000000000a7919 */ /* 0x000f620000002300 */
[----:B------:R-:W2:Y:S01]  /*0090*/  LDCU UR5, c[0x0][0x2fc] ;  /* 0x00005f80ff0577ac */ /* 0x000ea20008000800 */
[----:B0-----:R-:W-:Y:S01]  /*00a0*/  IADD3 R6, P0, PT, R1, UR4, RZ ;  /* 0x0000000401067c10 */ /* 0x001fe2000ff1e0ff */
[----:B----4-:R-:W-:Y:S01]  /*00b0*/  IMAD.U32 R4, RZ, RZ, UR6 ;  /* 0x00000006ff047e24 */ /* 0x010fe2000f8e00ff */
[----:B------:R-:W-:-:S03]  /*00c0*/  MOV R5, UR7 ;  /* 0x0000000700057c02 */ /* 0x000fc60008000f00 */
[----:B--2---:R-:W-:Y:S01]  /*00d0*/  IMAD.X R7, RZ, RZ, UR5, P0 ;  /* 0x00000005ff077e24 */ /* 0x004fe200080e06ff */
[----:B-1----:R0:W-:Y:S04]  /*00e0*/  STL.64 [R1], R8 ;  /* 0x0000000801007387 */ /* 0x0021e80000100a00 */
[----:B-----5:R0:W-:Y:S03]  /*00f0*/  STL [R1+0x8], R10 ;  /* 0x0000080a01007387 */ /* 0x0201e60000100800 */
[----:B------:R-:W-:-:S07]  /*0100*/  LEPC R20, `(.L_x_2) ;  /* 0x000000001014794e */ /* 0x000fce0000000000 */
[----:B0--3--:R-:W-:Y:S05]  /*0110*/  CALL.ABS.NOINC R2 ;  /* 0x0000000002007343 */ /* 0x009fea0003c00000 */
.L_x_2:
[----:B------:R-:W-:Y:S05]  /*0120*/  EXIT ;  /* 0x000000000000794d */ /* 0x000fea0003800000 */
.L_x_3:
        /* <DEDUP_REMOVED lines=13> */
.L_x_5:


//--------------------- .nv.global.init           --------------------------
	.section	.nv.global.init,"aw",@progbits
.nv.global.init:
	.type		$str,@object
	.size		$str,($str$1 - $str)
$str:
        /*0000*/ 	.byte	0x74, 0x68, 0x72, 0x65, 0x61, 0x64, 0x49, 0x64, 0x78, 0x2e, 0x78, 0x20, 0x3a, 0x20, 0x25, 0x64
        /*0010*/ 	.byte	0x2c, 0x20, 0x74, 0x68, 0x72, 0x65, 0x61, 0x64, 0x49, 0x64, 0x78, 0x2e, 0x79, 0x20, 0x3a, 0x20
        /*0020*/ 	.byte	0x25, 0x64, 0x2c, 0x20, 0x74, 0x68, 0x72, 0x65, 0x61, 0x64, 0x49, 0x64, 0x78, 0x2e, 0x7a, 0x20
        /*0030*/ 	.byte	0x3a, 0x20, 0x25, 0x64, 0x20, 0x0a, 0x00
	.type		$str$1,@object
	.size		$str$1,(.L_1 - $str$1)
$str$1:
        /*0037*/ 	.byte	0x62, 0x6c, 0x6f, 0x63, 0x6b, 0x49, 0x64, 0x78, 0x2e, 0x78, 0x20, 0x3a, 0x20, 0x25, 0x64, 0x2c
        /* <DEDUP_REMOVED lines=8> */
        /*00c7*/ 	.byte	0x20, 0x25, 0x64, 0x20, 0x0a, 0x00
.L_1:


//--------------------- .nv.shared.reserved.0     --------------------------
	.section	.nv.shared.reserved.0,"aw",@nobits
	.weak		__nv_reservedSMEM_offset_0_alias
	.size		__nv_reservedSMEM_offset_0_alias, 0, 64
	.other		__nv_reservedSMEM_offset_0_alias,@"STO_CUDA_RESERVED_SHARED STV_DEFAULT"
__nv_reservedSMEM_offset_0_alias:
	.zero		0
	.zero		64


//--------------------- .nv.constant0._Z11print_blockv --------------------------
	.section	.nv.constant0._Z11print_blockv,"a",@progbits
	.sectionflags	@""
	.align	4
.nv.constant0._Z11print_blockv:
	.zero		896


//--------------------- .nv.constant0._Z15print_threadIdsv --------------------------
	.section	.nv.constant0._Z15print_threadIdsv,"a",@progbits
	.sectionflags	@""
	.align	4
.nv.constant0._Z15print_threadIdsv:
	.zero		896


//--------------------- SYMBOLS --------------------------

	.type		.nv.reservedSmem.offset0,@object
	.size		.nv.reservedSmem.offset0,0x4
	.type		vprintf,@function
